//
// Generated by NVIDIA NVVM Compiler
//
// Compiler Build ID: CL-36424714
// Cuda compilation tools, release 13.0, V13.0.88
// Based on NVVM 20.0.0
//

.version 9.0
.target sm_100
.address_size 64

	// .globl	_Z31dev_Unrolled_Coalesced_N_SearchPiiiiiS_

.visible .entry _Z31dev_Unrolled_Coalesced_N_SearchPiiiiiS_(
	.param .u64 .ptr .align 1 _Z31dev_Unrolled_Coalesced_N_SearchPiiiiiS__param_0,
	.param .u32 _Z31dev_Unrolled_Coalesced_N_SearchPiiiiiS__param_1,
	.param .u32 _Z31dev_Unrolled_Coalesced_N_SearchPiiiiiS__param_2,
	.param .u32 _Z31dev_Unrolled_Coalesced_N_SearchPiiiiiS__param_3,
	.param .u32 _Z31dev_Unrolled_Coalesced_N_SearchPiiiiiS__param_4,
	.param .u64 .ptr .align 1 _Z31dev_Unrolled_Coalesced_N_SearchPiiiiiS__param_5
)
{
	.reg .pred 	%p<16>;
	.reg .b32 	%r<50>;
	.reg .b64 	%rd<15>;

	ld.param.u64 	%rd3, [_Z31dev_Unrolled_Coalesced_N_SearchPiiiiiS__param_0];
	ld.param.u32 	%r28, [_Z31dev_Unrolled_Coalesced_N_SearchPiiiiiS__param_1];
	ld.param.u32 	%r29, [_Z31dev_Unrolled_Coalesced_N_SearchPiiiiiS__param_2];
	ld.param.u32 	%r30, [_Z31dev_Unrolled_Coalesced_N_SearchPiiiiiS__param_3];
	ld.param.u32 	%r31, [_Z31dev_Unrolled_Coalesced_N_SearchPiiiiiS__param_4];
	ld.param.u64 	%rd4, [_Z31dev_Unrolled_Coalesced_N_SearchPiiiiiS__param_5];
	cvta.to.global.u64 	%rd1, %rd4;
	cvta.to.global.u64 	%rd2, %rd3;
	mov.u32 	%r32, %ntid.x;
	mov.u32 	%r33, %ctaid.x;
	mul.lo.s32 	%r1, %r32, %r33;
	mov.u32 	%r2, %tid.x;
	add.s32 	%r3, %r1, %r2;
	setp.lt.s32 	%p1, %r29, 1;
	@%p1 bra 	$L__BB0_22;
	and.b32  	%r4, %r29, 3;
	setp.lt.u32 	%p2, %r29, 4;
	mov.b32 	%r47, 0;
	@%p2 bra 	$L__BB0_16;
	and.b32  	%r47, %r29, 2147483644;
	neg.s32 	%r46, %r47;
	add.s32 	%r35, %r2, %r30;
	add.s32 	%r45, %r35, %r1;
	shl.b32 	%r8, %r30, 2;
	shl.b32 	%r36, %r30, 1;
	add.s32 	%r44, %r3, %r36;
	mad.lo.s32 	%r43, %r30, 3, %r3;
	mov.u32 	%r42, %r3;
$L__BB0_3:
	.pragma "nounroll";
	setp.ge.s32 	%p3, %r42, %r31;
	@%p3 bra 	$L__BB0_6;
	mul.wide.s32 	%rd5, %r42, 4;
	add.s64 	%rd6, %rd2, %rd5;
	ld.global.u32 	%r37, [%rd6];
	setp.ne.s32 	%p4, %r37, %r28;
	@%p4 bra 	$L__BB0_6;
	st.global.u32 	[%rd1], %r42;
$L__BB0_6:
	setp.ge.s32 	%p5, %r45, %r31;
	@%p5 bra 	$L__BB0_9;
	mul.wide.s32 	%rd7, %r45, 4;
	add.s64 	%rd8, %rd2, %rd7;
	ld.global.u32 	%r38, [%rd8];
	setp.ne.s32 	%p6, %r38, %r28;
	@%p6 bra 	$L__BB0_9;
	st.global.u32 	[%rd1], %r45;
$L__BB0_9:
	setp.ge.s32 	%p7, %r44, %r31;
	@%p7 bra 	$L__BB0_12;
	mul.wide.s32 	%rd9, %r44, 4;
	add.s64 	%rd10, %rd2, %rd9;
	ld.global.u32 	%r39, [%rd10];
	setp.ne.s32 	%p8, %r39, %r28;
	@%p8 bra 	$L__BB0_12;
	st.global.u32 	[%rd1], %r44;
$L__BB0_12:
	setp.ge.s32 	%p9, %r43, %r31;
	@%p9 bra 	$L__BB0_15;
	mul.wide.s32 	%rd11, %r43, 4;
	add.s64 	%rd12, %rd2, %rd11;
	ld.global.u32 	%r40, [%rd12];
	setp.ne.s32 	%p10, %r40, %r28;
	@%p10 bra 	$L__BB0_15;
	st.global.u32 	[%rd1], %r43;
$L__BB0_15:
	add.s32 	%r46, %r46, 4;
	add.s32 	%r45, %r45, %r8;
	add.s32 	%r44, %r44, %r8;
	add.s32 	%r43, %r43, %r8;
	add.s32 	%r42, %r42, %r8;
	setp.ne.s32 	%p11, %r46, 0;
	@%p11 bra 	$L__BB0_3;
$L__BB0_16:
	setp.eq.s32 	%p12, %r4, 0;
	@%p12 bra 	$L__BB0_22;
	mad.lo.s32 	%r49, %r47, %r30, %r3;
	neg.s32 	%r48, %r4;
$L__BB0_18:
	.pragma "nounroll";
	setp.ge.s32 	%p13, %r49, %r31;
	@%p13 bra 	$L__BB0_21;
	mul.wide.s32 	%rd13, %r49, 4;
	add.s64 	%rd14, %rd2, %rd13;
	ld.global.u32 	%r41, [%rd14];
	setp.ne.s32 	%p14, %r41, %r28;
	@%p14 bra 	$L__BB0_21;
	st.global.u32 	[%rd1], %r49;
$L__BB0_21:
	add.s32 	%r49, %r49, %r30;
	add.s32 	%r48, %r48, 1;
	setp.ne.s32 	%p15, %r48, 0;
	@%p15 bra 	$L__BB0_18;
$L__BB0_22:
	ret;

}


// ===== COMPILED SASS (sm_100) =====

	.target	sm_100

	.elftype	@"ET_EXEC"


//--------------------- .note.nv.tkinfo           --------------------------
	.section	.note.nv.tkinfo,"",@"SHT_NOTE"
	.sectionflags	@"SHF_NOTE_NV_TKINFO"
	.tkinfo
        /*0018*/ 	.word	0x00000002
        /*0030*/ 	.string	""
        /*0030*/ 	.string	"ptxas"
        /*0030*/ 	.string	"Cuda compilation tools, release 13.0, V13.0.88"
        /*0030*/ 	.string	"Build cuda_13.0.r13.0/compiler.36424714_0"
        /*0030*/ 	.string	"-arch sm_100 -m 64 "



//--------------------- .note.nv.cuinfo           --------------------------
	.section	.note.nv.cuinfo,"",@"SHT_NOTE"
	.sectionflags	@"SHF_NOTE_NV_CUINFO"
        /*0018*/ 	.short	0x0002
        /*001a*/ 	.short	0x0064
        /*001c*/ 	.short	0x0082
	.zero		2


//--------------------- .nv.info                  --------------------------
	.section	.nv.info,"",@"SHT_CUDA_INFO"
	.align	4


	//----- nvinfo : EIATTR_REGCOUNT
	.align		4
        /*0000*/ 	.byte	0x04, 0x2f
        /*0002*/ 	.short	(.L_1 - .L_0)
	.align		4
.L_0:
        /*0004*/ 	.word	index@(_Z31dev_Unrolled_Coalesced_N_SearchPiiiiiS_)
        /*0008*/ 	.word	0x00000014


	//----- nvinfo : EIATTR_FRAME_SIZE
	.align		4
.L_1:
        /*000c*/ 	.byte	0x04, 0x11
        /*000e*/ 	.short	(.L_3 - .L_2)
	.align		4
.L_2:
        /*0010*/ 	.word	index@(_Z31dev_Unrolled_Coalesced_N_SearchPiiiiiS_)
        /*0014*/ 	.word	0x00000000


	//----- nvinfo : EIATTR_MIN_STACK_SIZE
	.align		4
.L_3:
        /*0018*/ 	.byte	0x04, 0x12
        /*001a*/ 	.short	(.L_5 - .L_4)
	.align		4
.L_4:
        /*001c*/ 	.word	index@(_Z31dev_Unrolled_Coalesced_N_SearchPiiiiiS_)
        /*0020*/ 	.word	0x00000000
.L_5:


//--------------------- .nv.compat                --------------------------
	.section	.nv.compat,"",@"SHT_CUDA_COMPAT_INFO"
	.align	4
        /*0000*/ 	.byte	0x02, 0x09, 0x00, 0x00, 0x02, 0x02, 0x01, 0x00, 0x02, 0x05, 0x05, 0x00, 0x03, 0x07, 0x01, 0x01
        /*0010*/ 	.byte	0x02, 0x03, 0x00, 0x00, 0x02, 0x06, 0x01, 0x00, 0x04, 0x0b, 0x08, 0x00, 0x09, 0x00, 0x00, 0x00
        /*0020*/ 	.byte	0x00, 0x00, 0x00, 0x00


//--------------------- .nv.info._Z31dev_Unrolled_Coalesced_N_SearchPiiiiiS_ --------------------------
	.section	.nv.info._Z31dev_Unrolled_Coalesced_N_SearchPiiiiiS_,"",@"SHT_CUDA_INFO"
	.sectionflags	@""
	.align	4


	//----- nvinfo : EIATTR_CUDA_API_VERSION
	.align		4
        /*0000*/ 	.byte	0x04, 0x37
        /*0002*/ 	.short	(.L_7 - .L_6)
.L_6:
        /*0004*/ 	.word	0x00000082


	//----- nvinfo : EIATTR_KPARAM_INFO
	.align		4
.L_7:
        /*0008*/ 	.byte	0x04, 0x17
        /*000a*/ 	.short	(.L_9 - .L_8)
.L_8:
        /*000c*/ 	.word	0x00000000
        /*0010*/ 	.short	0x0005
        /*0012*/ 	.short	0x0018
        /*0014*/ 	.byte	0x00, 0xf5, 0x21, 0x00


	//----- nvinfo : EIATTR_KPARAM_INFO
	.align		4
.L_9:
        /*0018*/ 	.byte	0x04, 0x17
        /*001a*/ 	.short	(.L_11 - .L_10)
.L_10:
        /*001c*/ 	.word	0x00000000
        /*0020*/ 	.short	0x0004
        /*0022*/ 	.short	0x0014
        /*0024*/ 	.byte	0x00, 0xf0, 0x11, 0x00


	//----- nvinfo : EIATTR_KPARAM_INFO
	.align		4
.L_11:
        /*0028*/ 	.byte	0x04, 0x17
        /*002a*/ 	.short	(.L_13 - .L_12)
.L_12:
        /*002c*/ 	.word	0x00000000
        /*0030*/ 	.short	0x0003
        /*0032*/ 	.short	0x0010
        /*0034*/ 	.byte	0x00, 0xf0, 0x11, 0x00


	//----- nvinfo : EIATTR_KPARAM_INFO
	.align		4
.L_13:
        /*0038*/ 	.byte	0x04, 0x17
        /*003a*/ 	.short	(.L_15 - .L_14)
.L_14:
        /*003c*/ 	.word	0x00000000
        /*0040*/ 	.short	0x0002
        /*0042*/ 	.short	0x000c
        /*0044*/ 	.byte	0x00, 0xf0, 0x11, 0x00


	//----- nvinfo : EIATTR_KPARAM_INFO
	.align		4
.L_15:
        /*0048*/ 	.byte	0x04, 0x17
        /*004a*/ 	.short	(.L_17 - .L_16)
.L_16:
        /*004c*/ 	.word	0x00000000
        /*0050*/ 	.short	0x0001
        /*0052*/ 	.short	0x0008
        /*0054*/ 	.byte	0x00, 0xf0, 0x11, 0x00


	//----- nvinfo : EIATTR_KPARAM_INFO
	.align		4
.L_17:
        /*0058*/ 	.byte	0x04, 0x17
        /*005a*/ 	.short	(.L_19 - .L_18)
.L_18:
        /*005c*/ 	.word	0x00000000
        /*0060*/ 	.short	0x0000
        /*0062*/ 	.short	0x0000
        /*0064*/ 	.byte	0x00, 0xf5, 0x21, 0x00


	//----- nvinfo : EIATTR_SPARSE_MMA_MASK
	.align		4
.L_19:
        /*0068*/ 	.byte	0x03, 0x50
        /*006a*/ 	.short	0x0000


	//----- nvinfo : EIATTR_MAXREG_COUNT
	.align		4
        /*006c*/ 	.byte	0x03, 0x1b
        /*006e*/ 	.short	0x00ff


	//----- nvinfo : EIATTR_MERCURY_ISA_VERSION
	.align		4
        /*0070*/ 	.byte	0x03, 0x5f
        /*0072*/ 	.short	0x0101


	//----- nvinfo : EIATTR_VRC_CTA_INIT_COUNT
	.align		4
        /*0074*/ 	.byte	0x02, 0x4a
	.zero		1
	.zero		1


	//----- nvinfo : EIATTR_EXIT_INSTR_OFFSETS
	.align		4
        /*0078*/ 	.byte	0x04, 0x1c
        /*007a*/ 	.short	(.L_21 - .L_20)


	//   ....[0]....
.L_20:
        /*007c*/ 	.word	0x00000040


	//   ....[1]....
        /*0080*/ 	.word	0x00000450


	//   ....[2]....
        /*0084*/ 	.word	0x000005a0


	//----- nvinfo : EIATTR_CRS_STACK_SIZE
	.align		4
.L_21:
        /*0088*/ 	.byte	0x04, 0x1e
        /*008a*/ 	.short	(.L_23 - .L_22)
.L_22:
        /*008c*/ 	.word	0x00000000


	//----- nvinfo : EIATTR_CBANK_PARAM_SIZE
	.align		4
.L_23:
        /*0090*/ 	.byte	0x03, 0x19
        /*0092*/ 	.short	0x0020


	//----- nvinfo : EIATTR_PARAM_CBANK
	.align		4
        /*0094*/ 	.byte	0x04, 0x0a
        /*0096*/ 	.short	(.L_25 - .L_24)
	.align		4
.L_24:
        /*0098*/ 	.word	index@(.nv.constant0._Z31dev_Unrolled_Coalesced_N_SearchPiiiiiS_)
        /*009c*/ 	.short	0x0380
        /*009e*/ 	.short	0x0020


	//----- nvinfo : EIATTR_SW_WAR
	.align		4
.L_25:
        /*00a0*/ 	.byte	0x04, 0x36
        /*00a2*/ 	.short	(.L_27 - .L_26)
.L_26:
        /*00a4*/ 	.word	0x00000008
.L_27:


//--------------------- .nv.callgraph             --------------------------
	.section	.nv.callgraph,"",@"SHT_CUDA_CALLGRAPH"
	.align	4
	.sectionentsize	8
	.align		4
        /*0000*/ 	.word	0x00000000
	.align		4
        /*0004*/ 	.word	0xffffffff
	.align		4
        /*0008*/ 	.word	0x00000000
	.align		4
        /*000c*/ 	.word	0xfffffffe
	.align		4
        /*0010*/ 	.word	0x00000000
	.align		4
        /*0014*/ 	.word	0xfffffffd
	.align		4
        /*0018*/ 	.word	0x00000000
	.align		4
        /*001c*/ 	.word	0xfffffffc


//--------------------- .text._Z31dev_Unrolled_Coalesced_N_SearchPiiiiiS_ --------------------------
	.section	.text._Z31dev_Unrolled_Coalesced_N_SearchPiiiiiS_,"ax",@progbits
	.align	128
        .global         _Z31dev_Unrolled_Coalesced_N_SearchPiiiiiS_
        .type           _Z31dev_Unrolled_Coalesced_N_SearchPiiiiiS_,@function
        .size           _Z31dev_Unrolled_Coalesced_N_SearchPiiiiiS_,(.L_x_14 - _Z31dev_Unrolled_Coalesced_N_SearchPiiiiiS_)
        .other          _Z31dev_Unrolled_Coalesced_N_SearchPiiiiiS_,@"STO_CUDA_ENTRY STV_DEFAULT"
_Z31dev_Unrolled_Coalesced_N_SearchPiiiiiS_:
.text._Z31dev_Unrolled_Coalesced_N_SearchPiiiiiS_:
[----:B------:R-:W-:Y:S08]  /*0000*/  LDC R1, c[0x0][0x37c] ;  /* 0x0000df00ff017b82 */ /* 0x000ff00000000800 */
[----:B------:R-:W0:Y:S08]  /*0010*/  LDC R7, c[0x0][0x38c] ;  /* 0x0000e300ff077b82 */ /* 0x000e300000000800 */
[----:B------:R-:W1:Y:S01]  /*0020*/  S2UR UR5, SR_CTAID.X ;  /* 0x00000000000579c3 */ /* 0x000e620000002500 */
[----:B0-----:R-:W-:-:S13]  /*0030*/  ISETP.GE.AND P0, PT, R7, 0x1, PT ;  /* 0x000000010700780c */ /* 0x001fda0003f06270 */
[----:B-1----:R-:W-:Y:S05]  /*0040*/  @!P0 EXIT ;  /* 0x000000000000894d */ /* 0x002fea0003800000 */
[----:B------:R-:W0:Y:S01]  /*0050*/  S2R R9, SR_TID.X ;  /* 0x0000000000097919 */ /* 0x000e220000002100 */
[----:B------:R-:W1:Y:S01]  /*0060*/  LDCU UR4, c[0x0][0x360] ;  /* 0x00006c00ff0477ac */ /* 0x000e620008000800 */
[C---:B------:R-:W-:Y:S01]  /*0070*/  ISETP.GE.U32.AND P0, PT, R7.reuse, 0x4, PT ;  /* 0x000000040700780c */ /* 0x040fe20003f06070 */
[----:B------:R-:W-:Y:S01]  /*0080*/  IMAD.MOV.U32 R4, RZ, RZ, RZ ;  /* 0x000000ffff047224 */ /* 0x000fe200078e00ff */
[----:B------:R-:W-:Y:S01]  /*0090*/  LOP3.LUT R0, R7, 0x3, RZ, 0xc0, !PT ;  /* 0x0000000307007812 */ /* 0x000fe200078ec0ff */
[----:B------:R-:W2:Y:S01]  /*00a0*/  LDCU.64 UR6, c[0x0][0x358] ;  /* 0x00006b00ff0677ac */ /* 0x000ea20008000a00 */
[----:B-1----:R-:W-:-:S06]  /*00b0*/  UIMAD UR4, UR4, UR5, URZ ;  /* 0x00000005040472a4 */ /* 0x002fcc000f8e02ff */
[----:B0-----:R-:W-:-:S03]  /*00c0*/  VIADD R5, R9, UR4 ;  /* 0x0000000409057c36 */ /* 0x001fc60008000000 */
[----:B--2---:R-:W-:Y:S05]  /*00d0*/  @!P0 BRA `(.L_x_0) ;  /* 0x0000000000d88947 */ /* 0x004fea0003800000 */
[----:B------:R-:W0:Y:S01]  /*00e0*/  LDC R10, c[0x0][0x390] ;  /* 0x0000e400ff0a7b82 */ /* 0x000e220000000800 */
[----:B------:R-:W-:Y:S01]  /*00f0*/  LOP3.LUT R4, R7, 0x7ffffffc, RZ, 0xc0, !PT ;  /* 0x7ffffffc07047812 */ /* 0x000fe200078ec0ff */
[----:B------:R-:W-:Y:S01]  /*0100*/  IMAD.MOV.U32 R7, RZ, RZ, R5 ;  /* 0x000000ffff077224 */ /* 0x000fe200078e0005 */
[----:B------:R-:W1:Y:S03]  /*0110*/  LDCU UR8, c[0x0][0x388] ;  /* 0x00007100ff0877ac */ /* 0x000e660008000800 */
[----:B------:R-:W-:Y:S01]  /*0120*/  IMAD.MOV R8, RZ, RZ, -R4 ;  /* 0x000000ffff087224 */ /* 0x000fe200078e0a04 */
[----:B------:R-:W2:Y:S01]  /*0130*/  LDCU UR5, c[0x0][0x394] ;  /* 0x00007280ff0577ac */ /* 0x000ea20008000800 */
[----:B------:R-:W3:Y:S08]  /*0140*/  LDC R6, c[0x0][0x390] ;  /* 0x0000e400ff067b82 */ /* 0x000ef00000000800 */
[----:B------:R-:W4:Y:S01]  /*0150*/  LDC.64 R2, c[0x0][0x380] ;  /* 0x0000e000ff027b82 */ /* 0x000f220000000a00 */
[C---:B0-----:R-:W-:Y:S01]  /*0160*/  IADD3 R9, PT, PT, R10.reuse, UR4, R9 ;  /* 0x000000040a097c10 */ /* 0x041fe2000fffe009 */
[----:B------:R-:W-:-:S02]  /*0170*/  IMAD R11, R10, 0x2, R5 ;  /* 0x000000020a0b7824 */ /* 0x000fc400078e0205 */
[----:B-12---:R-:W-:-:S07]  /*0180*/  IMAD R13, R10, 0x3, R5 ;  /* 0x000000030a0d7824 */ /* 0x006fce00078e0205 */
.L_x_9:
[----:B------:R-:W-:Y:S01]  /*0190*/  ISETP.GE.AND P4, PT, R7, UR5, PT ;  /* 0x0000000507007c0c */ /* 0x000fe2000bf86270 */
[----:B------:R-:W-:Y:S01]  /*01a0*/  VIADD R8, R8, 0x4 ;  /* 0x0000000408087836 */ /* 0x000fe20000000000 */
[----:B------:R-:W-:Y:S01]  /*01b0*/  BSSY.RECONVERGENT B0, `(.L_x_1) ;  /* 0x000000b000007945 */ /* 0x000fe20003800200 */
[----:B------:R-:W-:Y:S02]  /*01c0*/  ISETP.GE.AND P0, PT, R9, UR5, PT ;  /* 0x0000000509007c0c */ /* 0x000fe4000bf06270 */
[----:B------:R-:W-:Y:S02]  /*01d0*/  ISETP.GE.AND P1, PT, R11, UR5, PT ;  /* 0x000000050b007c0c */ /* 0x000fe4000bf26270 */
[----:B------:R-:W-:Y:S02]  /*01e0*/  ISETP.GE.AND P2, PT, R13, UR5, PT ;  /* 0x000000050d007c0c */ /* 0x000fe4000bf46270 */
[----:B------:R-:W-:-:S04]  /*01f0*/  ISETP.NE.AND P3, PT, R8, RZ, PT ;  /* 0x000000ff0800720c */ /* 0x000fc80003f65270 */
[----:B------:R-:W-:Y:S09]  /*0200*/  @P4 BRA `(.L_x_2) ;  /* 0x0000000000144947 */ /* 0x000ff20003800000 */
[----:B----4-:R-:W-:-:S06]  /*0210*/  IMAD.WIDE R14, R7, 0x4, R2 ;  /* 0x00000004070e7825 */ /* 0x010fcc00078e0202 */
[----:B------:R-:W2:Y:S02]  /*0220*/  LDG.E R14, desc[UR6][R14.64] ;  /* 0x000000060e0e7981 */ /* 0x000ea4000c1e1900 */
[----:B--2---:R-:W-:-:S13]  /*0230*/  ISETP.NE.AND P4, PT, R14, UR8, PT ;  /* 0x000000080e007c0c */ /* 0x004fda000bf85270 */
[----:B------:R-:W0:Y:S02]  /*0240*/  @!P4 LDC.64 R16, c[0x0][0x398] ;  /* 0x0000e600ff10cb82 */ /* 0x000e240000000a00 */
[----:B0-----:R0:W-:Y:S02]  /*0250*/  @!P4 STG.E desc[UR6][R16.64], R7 ;  /* 0x000000071000c986 */ /* 0x0011e4000c101906 */
.L_x_2:
[----:B------:R-:W-:Y:S05]  /*0260*/  BSYNC.RECONVERGENT B0 ;  /* 0x0000000000007941 */ /* 0x000fea0003800200 */
.L_x_1:
[----:B------:R-:W-:Y:S04]  /*0270*/  BSSY.RECONVERGENT B0, `(.L_x_3) ;  /* 0x0000007000007945 */ /* 0x000fe80003800200 */
[----:B------:R-:W-:Y:S05]  /*0280*/  @P0 BRA `(.L_x_4) ;  /* 0x0000000000140947 */ /* 0x000fea0003800000 */
[----:B----4-:R-:W-:-:S06]  /*0290*/  IMAD.WIDE R14, R9, 0x4, R2 ;  /* 0x00000004090e7825 */ /* 0x010fcc00078e0202 */
[----:B------:R-:W2:Y:S02]  /*02a0*/  LDG.E R14, desc[UR6][R14.64] ;  /* 0x000000060e0e7981 */ /* 0x000ea4000c1e1900 */
[----:B--2---:R-:W-:-:S13]  /*02b0*/  ISETP.NE.AND P0, PT, R14, UR8, PT ;  /* 0x000000080e007c0c */ /* 0x004fda000bf05270 */
[----:B0-----:R-:W0:Y:S02]  /*02c0*/  @!P0 LDC.64 R16, c[0x0][0x398] ;  /* 0x0000e600ff108b82 */ /* 0x001e240000000a00 */
[----:B0-----:R1:W-:Y:S02]  /*02d0*/  @!P0 STG.E desc[UR6][R16.64], R9 ;  /* 0x0000000910008986 */ /* 0x0013e4000c101906 */
.L_x_4:
[----:B------:R-:W-:Y:S05]  /*02e0*/  BSYNC.RECONVERGENT B0 ;  /* 0x0000000000007941 */ /* 0x000fea0003800200 */
.L_x_3:
[----:B------:R-:W-:Y:S04]  /*02f0*/  BSSY.RECONVERGENT B0, `(.L_x_5) ;  /* 0x0000007000007945 */ /* 0x000fe80003800200 */
[----:B------:R-:W-:Y:S05]  /*0300*/  @P1 BRA `(.L_x_6) ;  /* 0x0000000000141947 */ /* 0x000fea0003800000 */
[----:B----4-:R-:W-:-:S06]  /*0310*/  IMAD.WIDE R14, R11, 0x4, R2 ;  /* 0x000000040b0e7825 */ /* 0x010fcc00078e0202 */
[----:B------:R-:W2:Y:S02]  /*0320*/  LDG.E R14, desc[UR6][R14.64] ;  /* 0x000000060e0e7981 */ /* 0x000ea4000c1e1900 */
[----:B--2---:R-:W-:-:S13]  /*0330*/  ISETP.NE.AND P0, PT, R14, UR8, PT ;  /* 0x000000080e007c0c */ /* 0x004fda000bf05270 */
[----:B01----:R-:W0:Y:S02]  /*0340*/  @!P0 LDC.64 R16, c[0x0][0x398] ;  /* 0x0000e600ff108b82 */ /* 0x003e240000000a00 */
[----:B0-----:R2:W-:Y:S02]  /*0350*/  @!P0 STG.E desc[UR6][R16.64], R11 ;  /* 0x0000000b10008986 */ /* 0x0015e4000c101906 */
.L_x_6:
[----:B------:R-:W-:Y:S05]  /*0360*/  BSYNC.RECONVERGENT B0 ;  /* 0x0000000000007941 */ /* 0x000fea0003800200 */
.L_x_5:
[----:B------:R-:W-:Y:S04]  /*0370*/  BSSY.RECONVERGENT B0, `(.L_x_7) ;  /* 0x0000007000007945 */ /* 0x000fe80003800200 */
[----:B------:R-:W-:Y:S05]  /*0380*/  @P2 BRA `(.L_x_8) ;  /* 0x0000000000142947 */ /* 0x000fea0003800000 */
[----:B----4-:R-:W-:-:S06]  /*0390*/  IMAD.WIDE R14, R13, 0x4, R2 ;  /* 0x000000040d0e7825 */ /* 0x010fcc00078e0202 */
[----:B------:R-:W4:Y:S02]  /*03a0*/  LDG.E R14, desc[UR6][R14.64] ;  /* 0x000000060e0e7981 */ /* 0x000f24000c1e1900 */
[----:B----4-:R-:W-:-:S13]  /*03b0*/  ISETP.NE.AND P0, PT, R14, UR8, PT ;  /* 0x000000080e007c0c */ /* 0x010fda000bf05270 */
[----:B012---:R-:W0:Y:S02]  /*03c0*/  @!P0 LDC.64 R16, c[0x0][0x398] ;  /* 0x0000e600ff108b82 */ /* 0x007e240000000a00 */
[----:B0-----:R0:W-:Y:S02]  /*03d0*/  @!P0 STG.E desc[UR6][R16.64], R13 ;  /* 0x0000000d10008986 */ /* 0x0011e4000c101906 */
.L_x_8:
[----:B------:R-:W-:Y:S05]  /*03e0*/  BSYNC.RECONVERGENT B0 ;  /* 0x0000000000007941 */ /* 0x000fea0003800200 */
.L_x_7:
[C---:B-1-3--:R-:W-:Y:S01]  /*03f0*/  LEA R9, R6.reuse, R9, 0x2 ;  /* 0x0000000906097211 */ /* 0x04afe200078e10ff */
[C---:B--2---:R-:W-:Y:S02]  /*0400*/  IMAD R11, R6.reuse, 0x4, R11 ;  /* 0x00000004060b7824 */ /* 0x044fe400078e020b */
[C---:B0-----:R-:W-:Y:S02]  /*0410*/  IMAD R13, R6.reuse, 0x4, R13 ;  /* 0x00000004060d7824 */ /* 0x041fe400078e020d */
[----:B------:R-:W-:Y:S01]  /*0420*/  IMAD R7, R6, 0x4, R7 ;  /* 0x0000000406077824 */ /* 0x000fe200078e0207 */
[----:B------:R-:W-:Y:S06]  /*0430*/  @P3 BRA `(.L_x_9) ;  /* 0xfffffffc00543947 */ /* 0x000fec000383ffff */
.L_x_0:
[----:B------:R-:W-:-:S13]  /*0440*/  ISETP.NE.AND P0, PT, R0, RZ, PT ;  /* 0x000000ff0000720c */ /* 0x000fda0003f05270 */
[----:B------:R-:W-:Y:S05]  /*0450*/  @!P0 EXIT ;  /* 0x000000000000894d */ /* 0x000fea0003800000 */
[----:B------:R-:W0:Y:S01]  /*0460*/  LDC.64 R6, c[0x0][0x380] ;  /* 0x0000e000ff067b82 */ /* 0x000e220000000a00 */
[----:B------:R-:W1:Y:S01]  /*0470*/  LDCU UR4, c[0x0][0x390] ;  /* 0x00007200ff0477ac */ /* 0x000e620008000800 */
[----:B------:R-:W-:Y:S01]  /*0480*/  IADD3 R0, PT, PT, -R0, RZ, RZ ;  /* 0x000000ff00007210 */ /* 0x000fe20007ffe1ff */
[----:B------:R-:W2:Y:S01]  /*0490*/  LDCU UR5, c[0x0][0x394] ;  /* 0x00007280ff0577ac */ /* 0x000ea20008000800 */
[----:B------:R-:W3:Y:S01]  /*04a0*/  LDCU UR8, c[0x0][0x388] ;  /* 0x00007100ff0877ac */ /* 0x000ee20008000800 */
[----:B------:R-:W0:Y:S01]  /*04b0*/  LDCU UR9, c[0x0][0x390] ;  /* 0x00007200ff0977ac */ /* 0x000e220008000800 */
[----:B-1----:R-:W-:-:S07]  /*04c0*/  IMAD R9, R4, UR4, R5 ;  /* 0x0000000404097c24 */ /* 0x002fce000f8e0205 */
.L_x_12:
[----:B--2---:R-:W-:Y:S01]  /*04d0*/  ISETP.GE.AND P0, PT, R9, UR5, PT ;  /* 0x0000000509007c0c */ /* 0x004fe2000bf06270 */
[----:B------:R-:W-:Y:S01]  /*04e0*/  VIADD R0, R0, 0x1 ;  /* 0x0000000100007836 */ /* 0x000fe20000000000 */
[----:B------:R-:W-:Y:S04]  /*04f0*/  BSSY.RECONVERGENT B0, `(.L_x_10) ;  /* 0x0000008000007945 */ /* 0x000fe80003800200 */
[----:B------:R-:W-:-:S07]  /*0500*/  ISETP.NE.AND P1, PT, R0, RZ, PT ;  /* 0x000000ff0000720c */ /* 0x000fce0003f25270 */
[----:B------:R-:W-:Y:S06]  /*0510*/  @P0 BRA `(.L_x_11) ;  /* 0x0000000000140947 */ /* 0x000fec0003800000 */
[----:B0---4-:R-:W-:-:S06]  /*0520*/  IMAD.WIDE R2, R9, 0x4, R6 ;  /* 0x0000000409027825 */ /* 0x011fcc00078e0206 */
[----:B------:R-:W3:Y:S02]  /*0530*/  LDG.E R2, desc[UR6][R2.64] ;  /* 0x0000000602027981 */ /* 0x000ee4000c1e1900 */
[----:B---3--:R-:W-:-:S13]  /*0540*/  ISETP.NE.AND P0, PT, R2, UR8, PT ;  /* 0x0000000802007c0c */ /* 0x008fda000bf05270 */
[----:B------:R-:W0:Y:S02]  /*0550*/  @!P0 LDC.64 R4, c[0x0][0x398] ;  /* 0x0000e600ff048b82 */ /* 0x000e240000000a00 */
[----:B0-----:R1:W-:Y:S02]  /*0560*/  @!P0 STG.E desc[UR6][R4.64], R9 ;  /* 0x0000000904008986 */ /* 0x0013e4000c101906 */
.L_x_11:
[----:B0--3--:R-:W-:Y:S05]  /*0570*/  BSYNC.RECONVERGENT B0 ;  /* 0x0000000000007941 */ /* 0x009fea0003800200 */
.L_x_10:
[----:B-1----:R-:W-:Y:S01]  /*0580*/  VIADD R9, R9, UR9 ;  /* 0x0000000909097c36 */ /* 0x002fe20008000000 */
[----:B------:R-:W-:Y:S06]  /*0590*/  @P1 BRA `(.L_x_12) ;  /* 0xfffffffc00cc1947 */ /* 0x000fec000383ffff */
[----:B------:R-:W-:Y:S05]  /*05a0*/  EXIT ;  /* 0x000000000000794d */ /* 0x000fea0003800000 */
.L_x_13:
[----:B------:R-:W-:-:S00]  /*05b0*/  BRA `(.L_x_13) ;  /* 0xfffffffc00fc7947 */ /* 0x000fc0000383ffff */
[----:B------:R-:W-:-:S00]  /*05c0*/  NOP ;  /* 0x0000000000007918 */ /* 0x000fc00000000000 */
        /* <DEDUP_REMOVED lines=11> */
.L_x_14:


//--------------------- .nv.shared.reserved.0     --------------------------
	.section	.nv.shared.reserved.0,"aw",@nobits
	.weak		__nv_reservedSMEM_offset_0_alias
	.size		__nv_reservedSMEM_offset_0_alias, 0, 64
	.other		__nv_reservedSMEM_offset_0_alias,@"STO_CUDA_RESERVED_SHARED STV_DEFAULT"
__nv_reservedSMEM_offset_0_alias:
	.zero		0
	.zero		64


//--------------------- .nv.constant0._Z31dev_Unrolled_Coalesced_N_SearchPiiiiiS_ --------------------------
	.section	.nv.constant0._Z31dev_Unrolled_Coalesced_N_SearchPiiiiiS_,"a",@progbits
	.sectionflags	@""
	.align	4
.nv.constant0._Z31dev_Unrolled_Coalesced_N_SearchPiiiiiS_:
	.zero		928


//--------------------- SYMBOLS --------------------------

	.type		.nv.reservedSmem.offset0,@object
	.size		.nv.reservedSmem.offset0,0x4
